	.headerflags	@"EF_CUDA_TEXMODE_UNIFIED EF_CUDA_64BIT_ADDRESS EF_CUDA_ACCELERATORS EF_CUDA_SM90 EF_CUDA_VIRTUAL_SM(EF_CUDA_SM90)"
	.elftype	@"ET_EXEC"


//--------------------- .nv.info                  --------------------------
	.section	.nv.info,"",@"SHT_CUDA_INFO"
	.align	4


	//----- nvinfo : EIATTR_REGCOUNT
	.align		4
        /*0000*/ 	.byte	0x04, 0x2f
        /*0002*/ 	.short	(.L_3 - .L_2)
	.align		4
.L_2:
        /*0004*/ 	.word	index@(triton_poi_fused__native_batch_norm_legit_no_training_add_89)
        /*0008*/ 	.word	0x00000020


	//----- nvinfo : EIATTR_MIN_STACK_SIZE
	.align		4
.L_3:
        /*000c*/ 	.byte	0x04, 0x12
        /*000e*/ 	.short	(.L_5 - .L_4)
	.align		4
.L_4:
        /*0010*/ 	.word	index@(triton_poi_fused__native_batch_norm_legit_no_training_add_89)
        /*0014*/ 	.word	0x00000000


	//----- nvinfo : EIATTR_FRAME_SIZE
	.align		4
.L_5:
        /*0018*/ 	.byte	0x04, 0x11
        /*001a*/ 	.short	(.L_7 - .L_6)
	.align		4
.L_6:
        /*001c*/ 	.word	index@(triton_poi_fused__native_batch_norm_legit_no_training_add_89)
        /*0020*/ 	.word	0x00000000


	//----- nvinfo : EIATTR_MIN_STACK_SIZE
	.align		4
.L_7:
        /*0024*/ 	.byte	0x04, 0x12
        /*0026*/ 	.short	(.L_9 - .L_8)
	.align		4
.L_8:
        /*0028*/ 	.word	index@(triton_poi_fused__native_batch_norm_legit_no_training_add_89)
        /*002c*/ 	.word	0x00000000
.L_9:


//--------------------- .nv.info.triton_poi_fused__native_batch_norm_legit_no_training_add_89 --------------------------
	.section	.nv.info.triton_poi_fused__native_batch_norm_legit_no_training_add_89,"",@"SHT_CUDA_INFO"
	.sectionflags	@""
	.align	4


	//----- nvinfo : EIATTR_CUDA_API_VERSION
	.align		4
        /*0000*/ 	.byte	0x04, 0x37
        /*0002*/ 	.short	(.L_11 - .L_10)
.L_10:
        /*0004*/ 	.word	0x0000007c


	//----- nvinfo : EIATTR_KPARAM_INFO
	.align		4
.L_11:
        /*0008*/ 	.byte	0x04, 0x17
        /*000a*/ 	.short	(.L_13 - .L_12)
.L_12:
        /*000c*/ 	.word	0x00000000
        /*0010*/ 	.short	0x0007
        /*0012*/ 	.short	0x0038
        /*0014*/ 	.byte	0x00, 0xf0, 0x11, 0x00


	//----- nvinfo : EIATTR_KPARAM_INFO
	.align		4
.L_13:
        /*0018*/ 	.byte	0x04, 0x17
        /*001a*/ 	.short	(.L_15 - .L_14)
.L_14:
        /*001c*/ 	.word	0x00000000
        /*0020*/ 	.short	0x0006
        /*0022*/ 	.short	0x0030
        /*0024*/ 	.byte	0x00, 0xf4, 0x21, 0x00


	//----- nvinfo : EIATTR_KPARAM_INFO
	.align		4
.L_15:
        /*0028*/ 	.byte	0x04, 0x17
        /*002a*/ 	.short	(.L_17 - .L_16)
.L_16:
        /*002c*/ 	.word	0x00000000
        /*0030*/ 	.short	0x0005
        /*0032*/ 	.short	0x0028
        /*0034*/ 	.byte	0x00, 0xf4, 0x21, 0x00


	//----- nvinfo : EIATTR_KPARAM_INFO
	.align		4
.L_17:
        /*0038*/ 	.byte	0x04, 0x17
        /*003a*/ 	.short	(.L_19 - .L_18)
.L_18:
        /*003c*/ 	.word	0x00000000
        /*0040*/ 	.short	0x0004
        /*0042*/ 	.short	0x0020
        /*0044*/ 	.byte	0x00, 0xf4, 0x21, 0x00


	//----- nvinfo : EIATTR_KPARAM_INFO
	.align		4
.L_19:
        /*0048*/ 	.byte	0x04, 0x17
        /*004a*/ 	.short	(.L_21 - .L_20)
.L_20:
        /*004c*/ 	.word	0x00000000
        /*0050*/ 	.short	0x0003
        /*0052*/ 	.short	0x0018
        /*0054*/ 	.byte	0x00, 0xf4, 0x21, 0x00


	//----- nvinfo : EIATTR_KPARAM_INFO
	.align		4
.L_21:
        /*0058*/ 	.byte	0x04, 0x17
        /*005a*/ 	.short	(.L_23 - .L_22)
.L_22:
        /*005c*/ 	.word	0x00000000
        /*0060*/ 	.short	0x0002
        /*0062*/ 	.short	0x0010
        /*0064*/ 	.byte	0x00, 0xf4, 0x21, 0x00


	//----- nvinfo : EIATTR_KPARAM_INFO
	.align		4
.L_23:
        /*0068*/ 	.byte	0x04, 0x17
        /*006a*/ 	.short	(.L_25 - .L_24)
.L_24:
        /*006c*/ 	.word	0x00000000
        /*0070*/ 	.short	0x0001
        /*0072*/ 	.short	0x0008
        /*0074*/ 	.byte	0x00, 0xf4, 0x21, 0x00


	//----- nvinfo : EIATTR_KPARAM_INFO
	.align		4
.L_25:
        /*0078*/ 	.byte	0x04, 0x17
        /*007a*/ 	.short	(.L_27 - .L_26)
.L_26:
        /*007c*/ 	.word	0x00000000
        /*0080*/ 	.short	0x0000
        /*0082*/ 	.short	0x0000
        /*0084*/ 	.byte	0x00, 0xf4, 0x21, 0x00


	//----- nvinfo : EIATTR_SPARSE_MMA_MASK
	.align		4
.L_27:
        /*0088*/ 	.byte	0x03, 0x50
        /*008a*/ 	.short	0x0000


	//----- nvinfo : EIATTR_MAXREG_COUNT
	.align		4
        /*008c*/ 	.byte	0x03, 0x1b
        /*008e*/ 	.short	0x00ff


	//----- nvinfo : EIATTR_EXIT_INSTR_OFFSETS
	.align		4
        /*0090*/ 	.byte	0x04, 0x1c
        /*0092*/ 	.short	(.L_29 - .L_28)


	//   ....[0]....
.L_28:
        /*0094*/ 	.word	0x000005d0


	//   ....[1]....
        /*0098*/ 	.word	0x000005f0


	//----- nvinfo : EIATTR_REQNTID
	.align		4
.L_29:
        /*009c*/ 	.byte	0x04, 0x10
        /*009e*/ 	.short	(.L_31 - .L_30)
.L_30:
        /*00a0*/ 	.word	0x00000080
        /*00a4*/ 	.word	0x00000001
        /*00a8*/ 	.word	0x00000001


	//----- nvinfo : EIATTR_CBANK_PARAM_SIZE
	.align		4
.L_31:
        /*00ac*/ 	.byte	0x03, 0x19
        /*00ae*/ 	.short	0x003c


	//----- nvinfo : EIATTR_PARAM_CBANK
	.align		4
        /*00b0*/ 	.byte	0x04, 0x0a
        /*00b2*/ 	.short	(.L_33 - .L_32)
	.align		4
.L_32:
        /*00b4*/ 	.word	index@(.nv.constant0.triton_poi_fused__native_batch_norm_legit_no_training_add_89)
        /*00b8*/ 	.short	0x0210
        /*00ba*/ 	.short	0x003c


	//----- nvinfo : EIATTR_SW_WAR
	.align		4
.L_33:
        /*00bc*/ 	.byte	0x04, 0x36
        /*00be*/ 	.short	(.L_35 - .L_34)
.L_34:
        /*00c0*/ 	.word	0x00000008
.L_35:


//--------------------- .nv.callgraph             --------------------------
	.section	.nv.callgraph,"",@"SHT_CUDA_CALLGRAPH"
	.align	4
	.sectionentsize	8
	.align		4
        /*0000*/ 	.word	0x00000000
	.align		4
        /*0004*/ 	.word	0xffffffff
	.align		4
        /*0008*/ 	.word	0x00000000
	.align		4
        /*000c*/ 	.word	0xfffffffe
	.align		4
        /*0010*/ 	.word	0x00000000
	.align		4
        /*0014*/ 	.word	0xfffffffd
	.align		4
        /*0018*/ 	.word	0x00000000
	.align		4
        /*001c*/ 	.word	0xfffffffc


//--------------------- .nv.constant4             --------------------------
	.section	.nv.constant4,"a",@progbits
	.align	8
	.align		8
.nv.constant4:
        /*0000*/ 	.dword	_$_str
	.align		8
        /*0008*/ 	.dword	_$_str_$_2


//--------------------- .text.triton_poi_fused__native_batch_norm_legit_no_training_add_89 --------------------------
	.section	.text.triton_poi_fused__native_batch_norm_legit_no_training_add_89,"ax",@progbits
	.align	128
        .global         triton_poi_fused__native_batch_norm_legit_no_training_add_89
        .type           triton_poi_fused__native_batch_norm_legit_no_training_add_89,@function
        .size           triton_poi_fused__native_batch_norm_legit_no_training_add_89,(.L_x_1 - triton_poi_fused__native_batch_norm_legit_no_training_add_89)
        .other          triton_poi_fused__native_batch_norm_legit_no_training_add_89,@"STO_CUDA_ENTRY STV_DEFAULT"
triton_poi_fused__native_batch_norm_legit_no_training_add_89:
.text.triton_poi_fused__native_batch_norm_legit_no_training_add_89:
[----:B------:R-:W0:Y:S01]  /*0000*/  LDC R1, c[0x0][0x28] ;  /* 0x00000a00ff017b82 */ /* 0x000e220000000800 */
[----:B------:R-:W1:Y:S07]  /*0010*/  S2R R0, SR_TID.X ;  /* 0x0000000000007919 */ /* 0x000e6e0000002100 */
[----:B------:R-:W2:Y:S01]  /*0020*/  LDC.64 R2, c[0x0][0x228] ;  /* 0x00008a00ff027b82 */ /* 0x000ea20000000a00 */
[----:B------:R-:W-:Y:S01]  /*0030*/  HFMA2.MMA R22, -RZ, RZ, 0, 0 ;  /* 0x00000000ff167435 */ /* 0x000fe200000001ff */
[----:B------:R-:W-:Y:S01]  /*0040*/  ULDC.64 UR4, c[0x0][0x208] ;  /* 0x0000820000047ab9 */ /* 0x000fe20000000a00 */
[----:B------:R-:W3:Y:S01]  /*0050*/  S2R R19, SR_CTAID.X ;  /* 0x0000000000137919 */ /* 0x000ee20000002500 */
[----:B------:R-:W-:-:S04]  /*0060*/  MOV R18, RZ ;  /* 0x000000ff00127202 */ /* 0x000fc80000000f00 */
[----:B------:R-:W4:Y:S08]  /*0070*/  LDC.64 R12, c[0x0][0x220] ;  /* 0x00008800ff0c7b82 */ /* 0x000f300000000a00 */
[----:B------:R-:W5:Y:S01]  /*0080*/  LDC.64 R8, c[0x0][0x218] ;  /* 0x00008600ff087b82 */ /* 0x000f620000000a00 */
[----:B-1----:R-:W-:-:S04]  /*0090*/  SHF.L.U32 R0, R0, 0x1, RZ ;  /* 0x0000000100007819 */ /* 0x002fc800000006ff */
[----:B------:R-:W-:-:S04]  /*00a0*/  LOP3.LUT R0, R0, 0xfe, RZ, 0xc0, !PT ;  /* 0x000000fe00007812 */ /* 0x000fc800078ec0ff */
[----:B---3--:R-:W-:-:S04]  /*00b0*/  LEA R19, R19, R0, 0x8 ;  /* 0x0000000013137211 */ /* 0x008fc800078e40ff */
[----:B------:R-:W-:Y:S01]  /*00c0*/  IADD3 R23, R19, 0x1, RZ ;  /* 0x0000000113177810 */ /* 0x000fe20007ffe0ff */
[C---:B------:R-:W-:Y:S01]  /*00d0*/  IMAD.HI R24, R19.reuse, 0x36406c81, RZ ;  /* 0x36406c8113187827 */ /* 0x040fe200078e02ff */
[----:B------:R-:W-:-:S03]  /*00e0*/  ISETP.GE.AND P0, PT, R19, 0x970, PT ;  /* 0x000009701300780c */ /* 0x000fc60003f06270 */
[----:B------:R-:W-:Y:S01]  /*00f0*/  IMAD.HI R26, R23, 0x36406c81, RZ ;  /* 0x36406c81171a7827 */ /* 0x000fe200078e02ff */
[----:B------:R-:W-:-:S04]  /*0100*/  SHF.R.U32.HI R5, RZ, 0x1f, R24 ;  /* 0x0000001fff057819 */ /* 0x000fc80000011618 */
[----:B------:R-:W-:Y:S02]  /*0110*/  LEA.HI.SX32 R24, R24, R5, 0x1b ;  /* 0x0000000518187211 */ /* 0x000fe400078fdaff */
[----:B------:R-:W-:-:S03]  /*0120*/  SHF.R.U32.HI R5, RZ, 0x1f, R26 ;  /* 0x0000001fff057819 */ /* 0x000fc6000001161a */
[----:B------:R-:W-:Y:S01]  /*0130*/  IMAD R21, R24, -0x97, R19 ;  /* 0xffffff6918157824 */ /* 0x000fe200078e0213 */
[----:B------:R-:W-:Y:S02]  /*0140*/  LEA.HI.SX32 R26, R26, R5, 0x1b ;  /* 0x000000051a1a7211 */ /* 0x000fe400078fdaff */
[----:B------:R-:W1:Y:S01]  /*0150*/  LDC.64 R4, c[0x0][0x230] ;  /* 0x00008c00ff047b82 */ /* 0x000e620000000a00 */
[----:B--2---:R-:W-:-:S04]  /*0160*/  IMAD.WIDE R6, R21, 0x4, R2 ;  /* 0x0000000415067825 */ /* 0x004fc800078e0202 */
[----:B------:R-:W-:Y:S01]  /*0170*/  IMAD R23, R26, -0x97, R23 ;  /* 0xffffff691a177824 */ /* 0x000fe200078e0217 */
[----:B------:R2:W3:Y:S03]  /*0180*/  @!P0 LDG.E.EL R22, desc[UR4][R6.64] ;  /* 0x0000000406168981 */ /* 0x0004e6000c2e1900 */
[----:B------:R-:W-:Y:S02]  /*0190*/  IMAD.WIDE R14, R23, 0x4, R2 ;  /* 0x00000004170e7825 */ /* 0x000fe400078e0202 */
[----:B------:R-:W1:Y:S03]  /*01a0*/  LDC.64 R2, c[0x0][0x240] ;  /* 0x00009000ff027b82 */ /* 0x000e660000000a00 */
[----:B------:R1:W3:Y:S01]  /*01b0*/  @!P0 LDG.E.EL R18, desc[UR4][R14.64] ;  /* 0x000000040e128981 */ /* 0x0002e2000c2e1900 */
[----:B------:R-:W-:Y:S01]  /*01c0*/  HFMA2.MMA R25, -RZ, RZ, 0, 0 ;  /* 0x00000000ff197435 */ /* 0x000fe200000001ff */
[C---:B------:R-:W-:Y:S01]  /*01d0*/  ISETP.GE.AND P2, PT, R21.reuse, 0x8c, PT ;  /* 0x0000008c1500780c */ /* 0x040fe20003f46270 */
[----:B------:R-:W-:Y:S01]  /*01e0*/  HFMA2.MMA R0, -RZ, RZ, 0, 0 ;  /* 0x00000000ff007435 */ /* 0x000fe200000001ff */
[----:B------:R-:W-:Y:S01]  /*01f0*/  IMAD R29, R24, 0x8c, R21 ;  /* 0x0000008c181d7824 */ /* 0x000fe200078e0215 */
[----:B--2---:R-:W2:Y:S01]  /*0200*/  LDC.64 R6, c[0x0][0x238] ;  /* 0x00008e00ff067b82 */ /* 0x004ea20000000a00 */
[----:B------:R-:W-:Y:S01]  /*0210*/  CS2R R16, SRZ ;  /* 0x0000000000107805 */ /* 0x000fe2000001ff00 */
[----:B------:R-:W-:Y:S01]  /*0220*/  IMAD R24, R26, 0x8c, R23 ;  /* 0x0000008c1a187824 */ /* 0x000fe200078e0217 */
[----:B------:R-:W-:Y:S01]  /*0230*/  MOV R20, RZ ;  /* 0x000000ff00147202 */ /* 0x000fe20000000f00 */
[----:B----4-:R-:W-:Y:S01]  /*0240*/  IMAD.WIDE R10, R21, 0x4, R12 ;  /* 0x00000004150a7825 */ /* 0x010fe200078e020c */
[----:B------:R-:W-:-:S02]  /*0250*/  ISETP.LT.AND P1, PT, R19, 0x970, !P2 ;  /* 0x000009701300780c */ /* 0x000fc40005721270 */
[----:B------:R-:W-:Y:S01]  /*0260*/  ISETP.LT.AND P3, PT, R23, 0x8c, !P0 ;  /* 0x0000008c1700780c */ /* 0x000fe20004761270 */
[----:B-----5:R-:W-:Y:S01]  /*0270*/  IMAD.WIDE R26, R19, 0x4, R8 ;  /* 0x00000004131a7825 */ /* 0x020fe200078e0208 */
[----:B------:R2:W4:Y:S03]  /*0280*/  @!P0 LDG.E.EL R25, desc[UR4][R10.64] ;  /* 0x000000040a198981 */ /* 0x000526000c2e1900 */
[----:B------:R-:W-:Y:S01]  /*0290*/  IMAD.WIDE R12, R23, 0x4, R12 ;  /* 0x00000004170c7825 */ /* 0x000fe200078e020c */
[----:B------:R-:W4:Y:S03]  /*02a0*/  @!P0 LDG.E.64 R16, desc[UR4][R26.64] ;  /* 0x000000041a108981 */ /* 0x000f26000c1e1b00 */
[----:B-1----:R-:W-:Y:S01]  /*02b0*/  IMAD.WIDE R14, R21, 0x4, R4 ;  /* 0x00000004150e7825 */ /* 0x002fe200078e0204 */
[----:B------:R1:W5:Y:S03]  /*02c0*/  @!P0 LDG.E.EL R20, desc[UR4][R12.64] ;  /* 0x000000040c148981 */ /* 0x000366000c2e1900 */
[----:B0-----:R-:W-:Y:S01]  /*02d0*/  IMAD.WIDE R8, R29, 0x4, R2 ;  /* 0x000000041d087825 */ /* 0x001fe200078e0202 */
[----:B------:R0:W4:Y:S03]  /*02e0*/  @!P0 LDG.E.EL R0, desc[UR4][R14.64] ;  /* 0x000000040e008981 */ /* 0x000126000c2e1900 */
[----:B--2---:R-:W-:Y:S01]  /*02f0*/  IMAD.WIDE R10, R21, 0x4, R6 ;  /* 0x00000004150a7825 */ /* 0x004fe200078e0206 */
[----:B------:R-:W-:-:S02]  /*0300*/  MOV R21, RZ ;  /* 0x000000ff00157202 */ /* 0x000fc40000000f00 */
[----:B-1----:R-:W-:Y:S01]  /*0310*/  CS2R R12, SRZ ;  /* 0x00000000000c7805 */ /* 0x002fe2000001ff00 */
[----:B------:R-:W-:Y:S01]  /*0320*/  IMAD.WIDE R2, R24, 0x4, R2 ;  /* 0x0000000418027825 */ /* 0x000fe200078e0202 */
[----:B0-----:R-:W-:-:S03]  /*0330*/  CS2R R14, SRZ ;  /* 0x00000000000e7805 */ /* 0x001fc6000001ff00 */
[C---:B------:R-:W-:Y:S01]  /*0340*/  IMAD.WIDE R4, R23.reuse, 0x4, R4 ;  /* 0x0000000417047825 */ /* 0x040fe200078e0204 */
[----:B------:R-:W2:Y:S03]  /*0350*/  @!P0 LDG.E.EL R13, desc[UR4][R10.64] ;  /* 0x000000040a0d8981 */ /* 0x000ea6000c2e1900 */
[----:B------:R-:W-:Y:S01]  /*0360*/  IMAD.WIDE R6, R23, 0x4, R6 ;  /* 0x0000000417067825 */ /* 0x000fe200078e0206 */
[----:B------:R-:W2:Y:S04]  /*0370*/  @P1 LDG.E R14, desc[UR4][R8.64] ;  /* 0x00000004080e1981 */ /* 0x000ea8000c1e1900 */
[----:B------:R0:W2:Y:S04]  /*0380*/  @P3 LDG.E R21, desc[UR4][R2.64] ;  /* 0x0000000402153981 */ /* 0x0000a8000c1e1900 */
[----:B------:R1:W2:Y:S04]  /*0390*/  @!P0 LDG.E.EL R15, desc[UR4][R4.64] ;  /* 0x00000004040f8981 */ /* 0x0002a8000c2e1900 */
[----:B------:R1:W2:Y:S01]  /*03a0*/  @!P0 LDG.E.EL R12, desc[UR4][R6.64] ;  /* 0x00000004060c8981 */ /* 0x0002a2000c2e1900 */
[----:B------:R-:W-:Y:S01]  /*03b0*/  HFMA2.MMA R27, -RZ, RZ, 1.625, 0 ;  /* 0x3e800000ff1b7435 */ /* 0x000fe200000001ff */
[----:B0-----:R-:W0:Y:S02]  /*03c0*/  LDC.64 R2, c[0x0][0x210] ;  /* 0x00008400ff027b82 */ /* 0x001e240000000a00 */
[----:B0-----:R-:W-:-:S04]  /*03d0*/  IMAD.WIDE R2, R19, 0x4, R2 ;  /* 0x0000000413027825 */ /* 0x001fc800078e0202 */
[----:B---3--:R-:W-:-:S04]  /*03e0*/  FADD R22, R22, 9.9999997473787516356e-06 ;  /* 0x3727c5ac16167421 */ /* 0x008fc80000000000 */
[----:B------:R-:W0:Y:S01]  /*03f0*/  MUFU.SQRT R24, R22 ;  /* 0x0000001600187308 */ /* 0x000e220000002000 */
[----:B------:R-:W-:-:S07]  /*0400*/  FADD R18, R18, 9.9999997473787516356e-06 ;  /* 0x3727c5ac12127421 */ /* 0x000fce0000000000 */
[----:B------:R-:W3:Y:S01]  /*0410*/  MUFU.SQRT R26, R18 ;  /* 0x00000012001a7308 */ /* 0x000ee20000002000 */
[C---:B0-----:R-:W-:Y:S02]  /*0420*/  FSETP.GT.AND P6, PT, R24.reuse, 8.50705917302346158658e+37, PT ;  /* 0x7e8000001800780b */ /* 0x041fe40003fc4000 */
[----:B------:R-:W-:Y:S02]  /*0430*/  FSETP.GEU.AND P4, PT, R24, 1.175494350822287508e-38, PT ;  /* 0x008000001800780b */ /* 0x000fe40003f8e000 */
[----:B-1----:R-:W-:Y:S02]  /*0440*/  FSEL R5, R27, 1, P6 ;  /* 0x3f8000001b057808 */ /* 0x002fe40003000000 */
[----:B---3--:R-:W-:-:S07]  /*0450*/  FSETP.GT.AND P5, PT, R26, 8.50705917302346158658e+37, PT ;  /* 0x7e8000001a00780b */ /* 0x008fce0003fa4000 */
[----:B------:R-:W-:Y:S01]  /*0460*/  @P6 FMUL R24, R24, 0.25 ;  /* 0x3e80000018186820 */ /* 0x000fe20000400000 */
[----:B------:R-:W-:-:S03]  /*0470*/  FSETP.GEU.AND P6, PT, R26, 1.175494350822287508e-38, PT ;  /* 0x008000001a00780b */ /* 0x000fc60003fce000 */
[----:B------:R-:W-:Y:S02]  /*0480*/  @!P4 FMUL R24, R24, 16777216 ;  /* 0x4b8000001818c820 */ /* 0x000fe40000400000 */
[----:B------:R-:W-:-:S04]  /*0490*/  @P5 FMUL R26, R26, 0.25 ;  /* 0x3e8000001a1a5820 */ /* 0x000fc80000400000 */
[----:B------:R-:W0:Y:S04]  /*04a0*/  MUFU.RCP R24, R24 ;  /* 0x0000001800187308 */ /* 0x000e280000001000 */
[----:B------:R-:W-:-:S06]  /*04b0*/  @!P6 FMUL R26, R26, 16777216 ;  /* 0x4b8000001a1ae820 */ /* 0x000fcc0000400000 */
[----:B------:R-:W1:Y:S01]  /*04c0*/  MUFU.RCP R26, R26 ;  /* 0x0000001a001a7308 */ /* 0x000e620000001000 */
[----:B------:R-:W-:Y:S01]  /*04d0*/  FSEL R7, R27, 1, P5 ;  /* 0x3f8000001b077808 */ /* 0x000fe20002800000 */
[----:B------:R-:W-:Y:S01]  /*04e0*/  @!P4 FMUL R5, R5, 16777216 ;  /* 0x4b8000000505c820 */ /* 0x000fe20000400000 */
[----:B----4-:R-:W-:-:S03]  /*04f0*/  FADD R16, -R25, R16 ;  /* 0x0000001019107221 */ /* 0x010fc60000000100 */
[----:B------:R-:W-:Y:S01]  /*0500*/  @!P6 FMUL R7, R7, 16777216 ;  /* 0x4b8000000707e820 */ /* 0x000fe20000400000 */
[----:B0-----:R-:W-:Y:S01]  /*0510*/  FMUL R5, R24, R5 ;  /* 0x0000000518057220 */ /* 0x001fe20000400000 */
[----:B------:R-:W-:Y:S01]  /*0520*/  ISETP.GE.AND P4, PT, R23, 0x8c, PT ;  /* 0x0000008c1700780c */ /* 0x000fe20003f86270 */
[----:B-----5:R-:W-:Y:S02]  /*0530*/  FADD R17, -R20, R17 ;  /* 0x0000001114117221 */ /* 0x020fe40000000100 */
[----:B------:R-:W-:Y:S01]  /*0540*/  FMUL R16, R16, R5 ;  /* 0x0000000510107220 */ /* 0x000fe20000400000 */
[----:B-1----:R-:W-:-:S03]  /*0550*/  FMUL R4, R26, R7 ;  /* 0x000000071a047220 */ /* 0x002fc60000400000 */
[----:B--2---:R-:W-:Y:S01]  /*0560*/  FFMA R16, R16, R0, R13 ;  /* 0x0000000010107223 */ /* 0x004fe2000000000d */
[----:B------:R-:W-:Y:S01]  /*0570*/  FMUL R17, R17, R4 ;  /* 0x0000000411117220 */ /* 0x000fe20000400000 */
[----:B------:R-:W-:Y:S02]  /*0580*/  SEL R5, R14, RZ, P1 ;  /* 0x000000ff0e057207 */ /* 0x000fe40000800000 */
[----:B------:R-:W-:Y:S01]  /*0590*/  SEL R0, R21, RZ, P3 ;  /* 0x000000ff15007207 */ /* 0x000fe20001800000 */
[----:B------:R-:W-:Y:S02]  /*05a0*/  FFMA R17, R17, R15, R12 ;  /* 0x0000000f11117223 */ /* 0x000fe4000000000c */
[----:B------:R-:W-:Y:S02]  /*05b0*/  @!P2 FADD R16, R16, R5 ;  /* 0x000000051010a221 */ /* 0x000fe40000000000 */
[----:B------:R-:W-:Y:S01]  /*05c0*/  @!P4 FADD R17, R17, R0 ;  /* 0x000000001111c221 */ /* 0x000fe20000000000 */
[----:B------:R-:W-:Y:S06]  /*05d0*/  @P0 EXIT ;  /* 0x000000000000094d */ /* 0x000fec0003800000 */
[----:B------:R-:W-:Y:S01]  /*05e0*/  STG.E.64 desc[UR4][R2.64], R16 ;  /* 0x0000001002007986 */ /* 0x000fe2000c101b04 */
[----:B------:R-:W-:Y:S05]  /*05f0*/  EXIT ;  /* 0x000000000000794d */ /* 0x000fea0003800000 */
.L_x_0:
[----:B------:R-:W-:-:S00]  /*0600*/  BRA `(.L_x_0) ;  /* 0xfffffffc00fc7947 */ /* 0x000fc0000383ffff */
[----:B------:R-:W-:-:S00]  /*0610*/  NOP ;  /* 0x0000000000007918 */ /* 0x000fc00000000000 */
        /* <DEDUP_REMOVED lines=14> */
.L_x_1:


//--------------------- .nv.global.init           --------------------------
	.section	.nv.global.init,"aw",@progbits
.nv.global.init:
	.type		_$_str,@object
	.size		_$_str,(_$_str_$_2 - _$_str)
_$_str:
        /*0000*/ 	.byte	0x5f, 0x5f, 0x43, 0x55, 0x44, 0x41, 0x5f, 0x46, 0x54, 0x5a, 0x00
	.type		_$_str_$_2,@object
	.size		_$_str_$_2,(.L_1 - _$_str_$_2)
_$_str_$_2:
        /*000b*/ 	.byte	0x5f, 0x5f, 0x43, 0x55, 0x44, 0x41, 0x5f, 0x50, 0x52, 0x45, 0x43, 0x5f, 0x53, 0x51, 0x52, 0x54
        /*001b*/ 	.byte	0x00
.L_1:


//--------------------- .nv.constant0.triton_poi_fused__native_batch_norm_legit_no_training_add_89 --------------------------
	.section	.nv.constant0.triton_poi_fused__native_batch_norm_legit_no_training_add_89,"a",@progbits
	.sectionflags	@""
	.align	4
.nv.constant0.triton_poi_fused__native_batch_norm_legit_no_training_add_89:
	.zero		588
